//
// Generated by NVIDIA NVVM Compiler
//
// Compiler Build ID: CL-36424714
// Cuda compilation tools, release 13.0, V13.0.88
// Based on NVVM 20.0.0
//

.version 9.0
.target sm_100
.address_size 64

	// .globl	_Z10plusKernelIiEvPT_S1_j

.visible .entry _Z10plusKernelIiEvPT_S1_j(
	.param .u64 .ptr .align 1 _Z10plusKernelIiEvPT_S1_j_param_0,
	.param .u64 .ptr .align 1 _Z10plusKernelIiEvPT_S1_j_param_1,
	.param .u32 _Z10plusKernelIiEvPT_S1_j_param_2
)
{
	.reg .pred 	%p<3>;
	.reg .b32 	%r<14>;
	.reg .b64 	%rd<8>;

	ld.param.u64 	%rd3, [_Z10plusKernelIiEvPT_S1_j_param_0];
	ld.param.u64 	%rd4, [_Z10plusKernelIiEvPT_S1_j_param_1];
	ld.param.u32 	%r6, [_Z10plusKernelIiEvPT_S1_j_param_2];
	mov.u32 	%r7, %tid.x;
	mov.u32 	%r8, %ctaid.x;
	mov.u32 	%r1, %ntid.x;
	mad.lo.s32 	%r13, %r8, %r1, %r7;
	setp.ge.u32 	%p1, %r13, %r6;
	@%p1 bra 	$L__BB0_3;
	mov.u32 	%r9, %nctaid.x;
	mul.lo.s32 	%r3, %r1, %r9;
	cvta.to.global.u64 	%rd1, %rd4;
	cvta.to.global.u64 	%rd2, %rd3;
$L__BB0_2:
	mul.wide.u32 	%rd5, %r13, 4;
	add.s64 	%rd6, %rd1, %rd5;
	ld.global.u32 	%r10, [%rd6];
	add.s64 	%rd7, %rd2, %rd5;
	ld.global.u32 	%r11, [%rd7];
	add.s32 	%r12, %r11, %r10;
	st.global.u32 	[%rd7], %r12;
	add.s32 	%r13, %r13, %r3;
	setp.lt.u32 	%p2, %r13, %r6;
	@%p2 bra 	$L__BB0_2;
$L__BB0_3:
	ret;

}
	// .globl	_Z10copyKernelIiEvPT_S1_j
.visible .entry _Z10copyKernelIiEvPT_S1_j(
	.param .u64 .ptr .align 1 _Z10copyKernelIiEvPT_S1_j_param_0,
	.param .u64 .ptr .align 1 _Z10copyKernelIiEvPT_S1_j_param_1,
	.param .u32 _Z10copyKernelIiEvPT_S1_j_param_2
)
{
	.reg .pred 	%p<3>;
	.reg .b32 	%r<12>;
	.reg .b64 	%rd<8>;

	ld.param.u64 	%rd3, [_Z10copyKernelIiEvPT_S1_j_param_0];
	ld.param.u64 	%rd4, [_Z10copyKernelIiEvPT_S1_j_param_1];
	ld.param.u32 	%r6, [_Z10copyKernelIiEvPT_S1_j_param_2];
	mov.u32 	%r7, %tid.x;
	mov.u32 	%r8, %ctaid.x;
	mov.u32 	%r1, %ntid.x;
	mad.lo.s32 	%r11, %r8, %r1, %r7;
	setp.ge.u32 	%p1, %r11, %r6;
	@%p1 bra 	$L__BB1_3;
	mov.u32 	%r9, %nctaid.x;
	mul.lo.s32 	%r3, %r1, %r9;
	cvta.to.global.u64 	%rd1, %rd4;
	cvta.to.global.u64 	%rd2, %rd3;
$L__BB1_2:
	mul.wide.u32 	%rd5, %r11, 4;
	add.s64 	%rd6, %rd1, %rd5;
	ld.global.u32 	%r10, [%rd6];
	add.s64 	%rd7, %rd2, %rd5;
	st.global.u32 	[%rd7], %r10;
	add.s32 	%r11, %r11, %r3;
	setp.lt.u32 	%p2, %r11, %r6;
	@%p2 bra 	$L__BB1_2;
$L__BB1_3:
	ret;

}


// ===== COMPILED SASS (sm_100) =====

	.target	sm_100

	.elftype	@"ET_EXEC"


//--------------------- .note.nv.tkinfo           --------------------------
	.section	.note.nv.tkinfo,"",@"SHT_NOTE"
	.sectionflags	@"SHF_NOTE_NV_TKINFO"
	.tkinfo
        /*0018*/ 	.word	0x00000002
        /*0030*/ 	.string	""
        /*0030*/ 	.string	"ptxas"
        /*0030*/ 	.string	"Cuda compilation tools, release 13.0, V13.0.88"
        /*0030*/ 	.string	"Build cuda_13.0.r13.0/compiler.36424714_0"
        /*0030*/ 	.string	"-arch sm_100 -m 64 "



//--------------------- .note.nv.cuinfo           --------------------------
	.section	.note.nv.cuinfo,"",@"SHT_NOTE"
	.sectionflags	@"SHF_NOTE_NV_CUINFO"
        /*0018*/ 	.short	0x0002
        /*001a*/ 	.short	0x0064
        /*001c*/ 	.short	0x0082
	.zero		2


//--------------------- .nv.info                  --------------------------
	.section	.nv.info,"",@"SHT_CUDA_INFO"
	.align	4


	//----- nvinfo : EIATTR_REGCOUNT
	.align		4
        /*0000*/ 	.byte	0x04, 0x2f
        /*0002*/ 	.short	(.L_1 - .L_0)
	.align		4
.L_0:
        /*0004*/ 	.word	index@(_Z10plusKernelIiEvPT_S1_j)
        /*0008*/ 	.word	0x00000010


	//----- nvinfo : EIATTR_FRAME_SIZE
	.align		4
.L_1:
        /*000c*/ 	.byte	0x04, 0x11
        /*000e*/ 	.short	(.L_3 - .L_2)
	.align		4
.L_2:
        /*0010*/ 	.word	index@(_Z10plusKernelIiEvPT_S1_j)
        /*0014*/ 	.word	0x00000000


	//----- nvinfo : EIATTR_REGCOUNT
	.align		4
.L_3:
        /*0018*/ 	.byte	0x04, 0x2f
        /*001a*/ 	.short	(.L_5 - .L_4)
	.align		4
.L_4:
        /*001c*/ 	.word	index@(_Z10copyKernelIiEvPT_S1_j)
        /*0020*/ 	.word	0x0000000e


	//----- nvinfo : EIATTR_FRAME_SIZE
	.align		4
.L_5:
        /*0024*/ 	.byte	0x04, 0x11
        /*0026*/ 	.short	(.L_7 - .L_6)
	.align		4
.L_6:
        /*0028*/ 	.word	index@(_Z10copyKernelIiEvPT_S1_j)
        /*002c*/ 	.word	0x00000000


	//----- nvinfo : EIATTR_MIN_STACK_SIZE
	.align		4
.L_7:
        /*0030*/ 	.byte	0x04, 0x12
        /*0032*/ 	.short	(.L_9 - .L_8)
	.align		4
.L_8:
        /*0034*/ 	.word	index@(_Z10copyKernelIiEvPT_S1_j)
        /*0038*/ 	.word	0x00000000


	//----- nvinfo : EIATTR_MIN_STACK_SIZE
	.align		4
.L_9:
        /*003c*/ 	.byte	0x04, 0x12
        /*003e*/ 	.short	(.L_11 - .L_10)
	.align		4
.L_10:
        /*0040*/ 	.word	index@(_Z10plusKernelIiEvPT_S1_j)
        /*0044*/ 	.word	0x00000000
.L_11:


//--------------------- .nv.compat                --------------------------
	.section	.nv.compat,"",@"SHT_CUDA_COMPAT_INFO"
	.align	4
        /*0000*/ 	.byte	0x02, 0x09, 0x00, 0x00, 0x02, 0x02, 0x01, 0x00, 0x02, 0x05, 0x05, 0x00, 0x03, 0x07, 0x01, 0x01
        /*0010*/ 	.byte	0x02, 0x03, 0x00, 0x00, 0x02, 0x06, 0x01, 0x00, 0x04, 0x0b, 0x08, 0x00, 0x09, 0x00, 0x00, 0x00
        /*0020*/ 	.byte	0x00, 0x00, 0x00, 0x00


//--------------------- .nv.info._Z10copyKernelIiEvPT_S1_j --------------------------
	.section	.nv.info._Z10copyKernelIiEvPT_S1_j,"",@"SHT_CUDA_INFO"
	.sectionflags	@""
	.align	4


	//----- nvinfo : EIATTR_CUDA_API_VERSION
	.align		4
        /*0000*/ 	.byte	0x04, 0x37
        /*0002*/ 	.short	(.L_13 - .L_12)
.L_12:
        /*0004*/ 	.word	0x00000082


	//----- nvinfo : EIATTR_KPARAM_INFO
	.align		4
.L_13:
        /*0008*/ 	.byte	0x04, 0x17
        /*000a*/ 	.short	(.L_15 - .L_14)
.L_14:
        /*000c*/ 	.word	0x00000000
        /*0010*/ 	.short	0x0002
        /*0012*/ 	.short	0x0010
        /*0014*/ 	.byte	0x00, 0xf0, 0x11, 0x00


	//----- nvinfo : EIATTR_KPARAM_INFO
	.align		4
.L_15:
        /*0018*/ 	.byte	0x04, 0x17
        /*001a*/ 	.short	(.L_17 - .L_16)
.L_16:
        /*001c*/ 	.word	0x00000000
        /*0020*/ 	.short	0x0001
        /*0022*/ 	.short	0x0008
        /*0024*/ 	.byte	0x00, 0xf5, 0x21, 0x00


	//----- nvinfo : EIATTR_KPARAM_INFO
	.align		4
.L_17:
        /*0028*/ 	.byte	0x04, 0x17
        /*002a*/ 	.short	(.L_19 - .L_18)
.L_18:
        /*002c*/ 	.word	0x00000000
        /*0030*/ 	.short	0x0000
        /*0032*/ 	.short	0x0000
        /*0034*/ 	.byte	0x00, 0xf5, 0x21, 0x00


	//----- nvinfo : EIATTR_SPARSE_MMA_MASK
	.align		4
.L_19:
        /*0038*/ 	.byte	0x03, 0x50
        /*003a*/ 	.short	0x0000


	//----- nvinfo : EIATTR_MAXREG_COUNT
	.align		4
        /*003c*/ 	.byte	0x03, 0x1b
        /*003e*/ 	.short	0x00ff


	//----- nvinfo : EIATTR_MERCURY_ISA_VERSION
	.align		4
        /*0040*/ 	.byte	0x03, 0x5f
        /*0042*/ 	.short	0x0101


	//----- nvinfo : EIATTR_VRC_CTA_INIT_COUNT
	.align		4
        /*0044*/ 	.byte	0x02, 0x4a
	.zero		1
	.zero		1


	//----- nvinfo : EIATTR_EXIT_INSTR_OFFSETS
	.align		4
        /*0048*/ 	.byte	0x04, 0x1c
        /*004a*/ 	.short	(.L_21 - .L_20)


	//   ....[0]....
.L_20:
        /*004c*/ 	.word	0x00000070


	//   ....[1]....
        /*0050*/ 	.word	0x00000140


	//----- nvinfo : EIATTR_CRS_STACK_SIZE
	.align		4
.L_21:
        /*0054*/ 	.byte	0x04, 0x1e
        /*0056*/ 	.short	(.L_23 - .L_22)
.L_22:
        /*0058*/ 	.word	0x00000000


	//----- nvinfo : EIATTR_CBANK_PARAM_SIZE
	.align		4
.L_23:
        /*005c*/ 	.byte	0x03, 0x19
        /*005e*/ 	.short	0x0014


	//----- nvinfo : EIATTR_PARAM_CBANK
	.align		4
        /*0060*/ 	.byte	0x04, 0x0a
        /*0062*/ 	.short	(.L_25 - .L_24)
	.align		4
.L_24:
        /*0064*/ 	.word	index@(.nv.constant0._Z10copyKernelIiEvPT_S1_j)
        /*0068*/ 	.short	0x0380
        /*006a*/ 	.short	0x0014


	//----- nvinfo : EIATTR_SW_WAR
	.align		4
.L_25:
        /*006c*/ 	.byte	0x04, 0x36
        /*006e*/ 	.short	(.L_27 - .L_26)
.L_26:
        /*0070*/ 	.word	0x00000008
.L_27:


//--------------------- .nv.info._Z10plusKernelIiEvPT_S1_j --------------------------
	.section	.nv.info._Z10plusKernelIiEvPT_S1_j,"",@"SHT_CUDA_INFO"
	.sectionflags	@""
	.align	4


	//----- nvinfo : EIATTR_CUDA_API_VERSION
	.align		4
        /*0000*/ 	.byte	0x04, 0x37
        /*0002*/ 	.short	(.L_29 - .L_28)
.L_28:
        /*0004*/ 	.word	0x00000082


	//----- nvinfo : EIATTR_KPARAM_INFO
	.align		4
.L_29:
        /*0008*/ 	.byte	0x04, 0x17
        /*000a*/ 	.short	(.L_31 - .L_30)
.L_30:
        /*000c*/ 	.word	0x00000000
        /*0010*/ 	.short	0x0002
        /*0012*/ 	.short	0x0010
        /*0014*/ 	.byte	0x00, 0xf0, 0x11, 0x00


	//----- nvinfo : EIATTR_KPARAM_INFO
	.align		4
.L_31:
        /*0018*/ 	.byte	0x04, 0x17
        /*001a*/ 	.short	(.L_33 - .L_32)
.L_32:
        /*001c*/ 	.word	0x00000000
        /*0020*/ 	.short	0x0001
        /*0022*/ 	.short	0x0008
        /*0024*/ 	.byte	0x00, 0xf5, 0x21, 0x00


	//----- nvinfo : EIATTR_KPARAM_INFO
	.align		4
.L_33:
        /*0028*/ 	.byte	0x04, 0x17
        /*002a*/ 	.short	(.L_35 - .L_34)
.L_34:
        /*002c*/ 	.word	0x00000000
        /*0030*/ 	.short	0x0000
        /*0032*/ 	.short	0x0000
        /*0034*/ 	.byte	0x00, 0xf5, 0x21, 0x00


	//----- nvinfo : EIATTR_SPARSE_MMA_MASK
	.align		4
.L_35:
        /*0038*/ 	.byte	0x03, 0x50
        /*003a*/ 	.short	0x0000


	//----- nvinfo : EIATTR_MAXREG_COUNT
	.align		4
        /*003c*/ 	.byte	0x03, 0x1b
        /*003e*/ 	.short	0x00ff


	//----- nvinfo : EIATTR_MERCURY_ISA_VERSION
	.align		4
        /*0040*/ 	.byte	0x03, 0x5f
        /*0042*/ 	.short	0x0101


	//----- nvinfo : EIATTR_VRC_CTA_INIT_COUNT
	.align		4
        /*0044*/ 	.byte	0x02, 0x4a
	.zero		1
	.zero		1


	//----- nvinfo : EIATTR_EXIT_INSTR_OFFSETS
	.align		4
        /*0048*/ 	.byte	0x04, 0x1c
        /*004a*/ 	.short	(.L_37 - .L_36)


	//   ....[0]....
.L_36:
        /*004c*/ 	.word	0x00000070


	//   ....[1]....
        /*0050*/ 	.word	0x00000160


	//----- nvinfo : EIATTR_CRS_STACK_SIZE
	.align		4
.L_37:
        /*0054*/ 	.byte	0x04, 0x1e
        /*0056*/ 	.short	(.L_39 - .L_38)
.L_38:
        /*0058*/ 	.word	0x00000000


	//----- nvinfo : EIATTR_CBANK_PARAM_SIZE
	.align		4
.L_39:
        /*005c*/ 	.byte	0x03, 0x19
        /*005e*/ 	.short	0x0014


	//----- nvinfo : EIATTR_PARAM_CBANK
	.align		4
        /*0060*/ 	.byte	0x04, 0x0a
        /*0062*/ 	.short	(.L_41 - .L_40)
	.align		4
.L_40:
        /*0064*/ 	.word	index@(.nv.constant0._Z10plusKernelIiEvPT_S1_j)
        /*0068*/ 	.short	0x0380
        /*006a*/ 	.short	0x0014


	//----- nvinfo : EIATTR_SW_WAR
	.align		4
.L_41:
        /*006c*/ 	.byte	0x04, 0x36
        /*006e*/ 	.short	(.L_43 - .L_42)
.L_42:
        /*0070*/ 	.word	0x00000008
.L_43:


//--------------------- .nv.callgraph             --------------------------
	.section	.nv.callgraph,"",@"SHT_CUDA_CALLGRAPH"
	.align	4
	.sectionentsize	8
	.align		4
        /*0000*/ 	.word	0x00000000
	.align		4
        /*0004*/ 	.word	0xffffffff
	.align		4
        /*0008*/ 	.word	0x00000000
	.align		4
        /*000c*/ 	.word	0xfffffffe
	.align		4
        /*0010*/ 	.word	0x00000000
	.align		4
        /*0014*/ 	.word	0xfffffffd
	.align		4
        /*0018*/ 	.word	0x00000000
	.align		4
        /*001c*/ 	.word	0xfffffffc


//--------------------- .text._Z10copyKernelIiEvPT_S1_j --------------------------
	.section	.text._Z10copyKernelIiEvPT_S1_j,"ax",@progbits
	.align	128
        .global         _Z10copyKernelIiEvPT_S1_j
        .type           _Z10copyKernelIiEvPT_S1_j,@function
        .size           _Z10copyKernelIiEvPT_S1_j,(.L_x_4 - _Z10copyKernelIiEvPT_S1_j)
        .other          _Z10copyKernelIiEvPT_S1_j,@"STO_CUDA_ENTRY STV_DEFAULT"
_Z10copyKernelIiEvPT_S1_j:
.text._Z10copyKernelIiEvPT_S1_j:
[----:B------:R-:W-:Y:S01]  /*0000*/  LDC R1, c[0x0][0x37c] ;  /* 0x0000df00ff017b82 */ /* 0x000fe20000000800 */
[----:B------:R-:W0:Y:S07]  /*0010*/  S2R R0, SR_TID.X ;  /* 0x0000000000007919 */ /* 0x000e2e0000002100 */
[----:B------:R-:W0:Y:S01]  /*0020*/  S2UR UR4, SR_CTAID.X ;  /* 0x00000000000479c3 */ /* 0x000e220000002500 */
[----:B------:R-:W1:Y:S07]  /*0030*/  LDCU UR5, c[0x0][0x390] ;  /* 0x00007200ff0577ac */ /* 0x000e6e0008000800 */
[----:B------:R-:W0:Y:S02]  /*0040*/  LDC R11, c[0x0][0x360] ;  /* 0x0000d800ff0b7b82 */ /* 0x000e240000000800 */
[----:B0-----:R-:W-:-:S05]  /*0050*/  IMAD R0, R11, UR4, R0 ;  /* 0x000000040b007c24 */ /* 0x001fca000f8e0200 */
[----:B-1----:R-:W-:-:S13]  /*0060*/  ISETP.GE.U32.AND P0, PT, R0, UR5, PT ;  /* 0x0000000500007c0c */ /* 0x002fda000bf06070 */
[----:B------:R-:W-:Y:S05]  /*0070*/  @P0 EXIT ;  /* 0x000000000000094d */ /* 0x000fea0003800000 */
[----:B------:R-:W0:Y:S01]  /*0080*/  LDC.64 R8, c[0x0][0x380] ;  /* 0x0000e000ff087b82 */ /* 0x000e220000000a00 */
[----:B------:R-:W1:Y:S01]  /*0090*/  LDCU UR4, c[0x0][0x370] ;  /* 0x00006e00ff0477ac */ /* 0x000e620008000800 */
[----:B------:R-:W2:Y:S06]  /*00a0*/  LDCU.64 UR6, c[0x0][0x358] ;  /* 0x00006b00ff0677ac */ /* 0x000eac0008000a00 */
[----:B------:R-:W3:Y:S01]  /*00b0*/  LDC.64 R6, c[0x0][0x388] ;  /* 0x0000e200ff067b82 */ /* 0x000ee20000000a00 */
[----:B-1----:R-:W-:-:S07]  /*00c0*/  IMAD R11, R11, UR4, RZ ;  /* 0x000000040b0b7c24 */ /* 0x002fce000f8e02ff */
.L_x_0:
[----:B-1-3--:R-:W-:-:S06]  /*00d0*/  IMAD.WIDE.U32 R2, R0, 0x4, R6 ;  /* 0x0000000400027825 */ /* 0x00afcc00078e0006 */
[----:B--2---:R-:W2:Y:S01]  /*00e0*/  LDG.E R3, desc[UR6][R2.64] ;  /* 0x0000000602037981 */ /* 0x004ea2000c1e1900 */
[----:B0-----:R-:W-:Y:S01]  /*00f0*/  IMAD.WIDE.U32 R4, R0, 0x4, R8 ;  /* 0x0000000400047825 */ /* 0x001fe200078e0008 */
[----:B------:R-:W-:-:S04]  /*0100*/  IADD3 R0, PT, PT, R11, R0, RZ ;  /* 0x000000000b007210 */ /* 0x000fc80007ffe0ff */
[----:B------:R-:W-:Y:S01]  /*0110*/  ISETP.GE.U32.AND P0, PT, R0, UR5, PT ;  /* 0x0000000500007c0c */ /* 0x000fe2000bf06070 */
[----:B--2---:R1:W-:-:S12]  /*0120*/  STG.E desc[UR6][R4.64], R3 ;  /* 0x0000000304007986 */ /* 0x0043d8000c101906 */
[----:B------:R-:W-:Y:S05]  /*0130*/  @!P0 BRA `(.L_x_0) ;  /* 0xfffffffc00e48947 */ /* 0x000fea000383ffff */
[----:B------:R-:W-:Y:S05]  /*0140*/  EXIT ;  /* 0x000000000000794d */ /* 0x000fea0003800000 */
.L_x_1:
[----:B------:R-:W-:-:S00]  /*0150*/  BRA `(.L_x_1) ;  /* 0xfffffffc00fc7947 */ /* 0x000fc0000383ffff */
[----:B------:R-:W-:-:S00]  /*0160*/  NOP ;  /* 0x0000000000007918 */ /* 0x000fc00000000000 */
        /* <DEDUP_REMOVED lines=9> */
.L_x_4:


//--------------------- .text._Z10plusKernelIiEvPT_S1_j --------------------------
	.section	.text._Z10plusKernelIiEvPT_S1_j,"ax",@progbits
	.align	128
        .global         _Z10plusKernelIiEvPT_S1_j
        .type           _Z10plusKernelIiEvPT_S1_j,@function
        .size           _Z10plusKernelIiEvPT_S1_j,(.L_x_5 - _Z10plusKernelIiEvPT_S1_j)
        .other          _Z10plusKernelIiEvPT_S1_j,@"STO_CUDA_ENTRY STV_DEFAULT"
_Z10plusKernelIiEvPT_S1_j:
.text._Z10plusKernelIiEvPT_S1_j:
        /* <DEDUP_REMOVED lines=13> */
.L_x_2:
[----:B---3--:R-:W-:-:S04]  /*00d0*/  IMAD.WIDE.U32 R2, R0, 0x4, R6 ;  /* 0x0000000400027825 */ /* 0x008fc800078e0006 */
[----:B01----:R-:W-:Y:S02]  /*00e0*/  IMAD.WIDE.U32 R4, R0, 0x4, R8 ;  /* 0x0000000400047825 */ /* 0x003fe400078e0008 */
[----:B--2---:R-:W2:Y:S04]  /*00f0*/  LDG.E R2, desc[UR6][R2.64] ;  /* 0x0000000602027981 */ /* 0x004ea8000c1e1900 */
[----:B------:R-:W2:Y:S01]  /*0100*/  LDG.E R13, desc[UR6][R4.64] ;  /* 0x00000006040d7981 */ /* 0x000ea2000c1e1900 */
[----:B------:R-:W-:-:S04]  /*0110*/  IADD3 R0, PT, PT, R11, R0, RZ ;  /* 0x000000000b007210 */ /* 0x000fc80007ffe0ff */
[----:B------:R-:W-:Y:S02]  /*0120*/  ISETP.GE.U32.AND P0, PT, R0, UR5, PT ;  /* 0x0000000500007c0c */ /* 0x000fe4000bf06070 */
[----:B--2---:R-:W-:-:S05]  /*0130*/  IADD3 R13, PT, PT, R2, R13, RZ ;  /* 0x0000000d020d7210 */ /* 0x004fca0007ffe0ff */
[----:B------:R1:W-:Y:S06]  /*0140*/  STG.E desc[UR6][R4.64], R13 ;  /* 0x0000000d04007986 */ /* 0x0003ec000c101906 */
[----:B------:R-:W-:Y:S05]  /*0150*/  @!P0 BRA `(.L_x_2) ;  /* 0xfffffffc00dc8947 */ /* 0x000fea000383ffff */
[----:B------:R-:W-:Y:S05]  /*0160*/  EXIT ;  /* 0x000000000000794d */ /* 0x000fea0003800000 */
.L_x_3:
        /* <DEDUP_REMOVED lines=9> */
.L_x_5:


//--------------------- .nv.shared.reserved.0     --------------------------
	.section	.nv.shared.reserved.0,"aw",@nobits
	.weak		__nv_reservedSMEM_offset_0_alias
	.size		__nv_reservedSMEM_offset_0_alias, 0, 64
	.other		__nv_reservedSMEM_offset_0_alias,@"STO_CUDA_RESERVED_SHARED STV_DEFAULT"
__nv_reservedSMEM_offset_0_alias:
	.zero		0
	.zero		64


//--------------------- .nv.constant0._Z10copyKernelIiEvPT_S1_j --------------------------
	.section	.nv.constant0._Z10copyKernelIiEvPT_S1_j,"a",@progbits
	.sectionflags	@""
	.align	4
.nv.constant0._Z10copyKernelIiEvPT_S1_j:
	.zero		916


//--------------------- .nv.constant0._Z10plusKernelIiEvPT_S1_j --------------------------
	.section	.nv.constant0._Z10plusKernelIiEvPT_S1_j,"a",@progbits
	.sectionflags	@""
	.align	4
.nv.constant0._Z10plusKernelIiEvPT_S1_j:
	.zero		916


//--------------------- SYMBOLS --------------------------

	.type		.nv.reservedSmem.offset0,@object
	.size		.nv.reservedSmem.offset0,0x4
